//
// Generated by NVIDIA NVVM Compiler
//
// Compiler Build ID: CL-36424714
// Cuda compilation tools, release 13.0, V13.0.88
// Based on NVVM 20.0.0
//

.version 9.0
.target sm_100
.address_size 64

	// .globl	_Z15MatrixMulDevicePfS_S_Pi

.visible .entry _Z15MatrixMulDevicePfS_S_Pi(
	.param .u64 .ptr .align 1 _Z15MatrixMulDevicePfS_S_Pi_param_0,
	.param .u64 .ptr .align 1 _Z15MatrixMulDevicePfS_S_Pi_param_1,
	.param .u64 .ptr .align 1 _Z15MatrixMulDevicePfS_S_Pi_param_2,
	.param .u64 .ptr .align 1 _Z15MatrixMulDevicePfS_S_Pi_param_3
)
{
	.reg .pred 	%p<12>;
	.reg .b32 	%r<112>;
	.reg .b32 	%f<65>;
	.reg .b64 	%rd<54>;

	ld.param.u64 	%rd8, [_Z15MatrixMulDevicePfS_S_Pi_param_0];
	ld.param.u64 	%rd9, [_Z15MatrixMulDevicePfS_S_Pi_param_1];
	ld.param.u64 	%rd10, [_Z15MatrixMulDevicePfS_S_Pi_param_3];
	cvta.to.global.u64 	%rd1, %rd9;
	cvta.to.global.u64 	%rd2, %rd8;
	cvta.to.global.u64 	%rd3, %rd10;
	ld.global.u32 	%r55, [%rd3];
	mov.u32 	%r56, %nctaid.x;
	div.u32 	%r57, %r55, %r56;
	mov.u32 	%r58, %ctaid.x;
	mul.lo.s32 	%r91, %r57, %r58;
	add.s32 	%r59, %r57, %r91;
	add.s32 	%r2, %r59, -1;
	setp.ge.u32 	%p1, %r91, %r2;
	@%p1 bra 	$L__BB0_16;
	mov.u32 	%r3, %tid.x;
	mul.wide.u32 	%rd11, %r3, 4;
	add.s64 	%rd4, %rd1, %rd11;
$L__BB0_2:
	ld.global.u32 	%r5, [%rd3];
	setp.lt.s32 	%p2, %r5, 1;
	mov.f32 	%f64, 0f00000000;
	@%p2 bra 	$L__BB0_15;
	mul.lo.s32 	%r6, %r5, %r91;
	setp.lt.u32 	%p3, %r5, 8;
	mov.b32 	%r106, 0;
	mov.u32 	%r111, %r106;
	@%p3 bra 	$L__BB0_6;
	and.b32  	%r63, %r5, 2147483640;
	neg.s32 	%r100, %r63;
	add.s32 	%r99, %r3, %r5;
	shl.b32 	%r9, %r5, 3;
	shl.b32 	%r64, %r5, 1;
	add.s32 	%r98, %r3, %r64;
	mad.lo.s32 	%r97, %r5, 3, %r3;
	shl.b32 	%r65, %r5, 2;
	add.s32 	%r96, %r3, %r65;
	mad.lo.s32 	%r95, %r5, 5, %r3;
	mad.lo.s32 	%r94, %r5, 6, %r3;
	mad.lo.s32 	%r93, %r5, 7, %r3;
	mov.b32 	%r111, 0;
	mov.u32 	%r92, %r6;
	mov.u64 	%rd53, %rd4;
$L__BB0_5:
	.pragma "nounroll";
	and.b32  	%r106, %r5, 2147483640;
	mul.wide.s32 	%rd12, %r92, 4;
	add.s64 	%rd13, %rd2, %rd12;
	ld.global.f32 	%f4, [%rd13];
	ld.global.f32 	%f5, [%rd53];
	cvt.rn.f32.s32 	%f6, %r111;
	fma.rn.f32 	%f7, %f4, %f5, %f6;
	cvt.rzi.s32.f32 	%r66, %f7;
	ld.global.f32 	%f8, [%rd13+4];
	mul.wide.u32 	%rd14, %r99, 4;
	add.s64 	%rd15, %rd1, %rd14;
	ld.global.f32 	%f9, [%rd15];
	cvt.rn.f32.s32 	%f10, %r66;
	fma.rn.f32 	%f11, %f8, %f9, %f10;
	cvt.rzi.s32.f32 	%r67, %f11;
	ld.global.f32 	%f12, [%rd13+8];
	mul.wide.u32 	%rd16, %r98, 4;
	add.s64 	%rd17, %rd1, %rd16;
	ld.global.f32 	%f13, [%rd17];
	cvt.rn.f32.s32 	%f14, %r67;
	fma.rn.f32 	%f15, %f12, %f13, %f14;
	cvt.rzi.s32.f32 	%r68, %f15;
	ld.global.f32 	%f16, [%rd13+12];
	mul.wide.u32 	%rd18, %r97, 4;
	add.s64 	%rd19, %rd1, %rd18;
	ld.global.f32 	%f17, [%rd19];
	cvt.rn.f32.s32 	%f18, %r68;
	fma.rn.f32 	%f19, %f16, %f17, %f18;
	cvt.rzi.s32.f32 	%r69, %f19;
	ld.global.f32 	%f20, [%rd13+16];
	mul.wide.u32 	%rd20, %r96, 4;
	add.s64 	%rd21, %rd1, %rd20;
	ld.global.f32 	%f21, [%rd21];
	cvt.rn.f32.s32 	%f22, %r69;
	fma.rn.f32 	%f23, %f20, %f21, %f22;
	cvt.rzi.s32.f32 	%r70, %f23;
	ld.global.f32 	%f24, [%rd13+20];
	mul.wide.u32 	%rd22, %r95, 4;
	add.s64 	%rd23, %rd1, %rd22;
	ld.global.f32 	%f25, [%rd23];
	cvt.rn.f32.s32 	%f26, %r70;
	fma.rn.f32 	%f27, %f24, %f25, %f26;
	cvt.rzi.s32.f32 	%r71, %f27;
	ld.global.f32 	%f28, [%rd13+24];
	mul.wide.u32 	%rd24, %r94, 4;
	add.s64 	%rd25, %rd1, %rd24;
	ld.global.f32 	%f29, [%rd25];
	cvt.rn.f32.s32 	%f30, %r71;
	fma.rn.f32 	%f31, %f28, %f29, %f30;
	cvt.rzi.s32.f32 	%r72, %f31;
	ld.global.f32 	%f32, [%rd13+28];
	mul.wide.u32 	%rd26, %r93, 4;
	add.s64 	%rd27, %rd1, %rd26;
	ld.global.f32 	%f33, [%rd27];
	cvt.rn.f32.s32 	%f34, %r72;
	fma.rn.f32 	%f35, %f32, %f33, %f34;
	cvt.rzi.s32.f32 	%r111, %f35;
	add.s32 	%r100, %r100, 8;
	add.s32 	%r99, %r99, %r9;
	add.s32 	%r98, %r98, %r9;
	add.s32 	%r97, %r97, %r9;
	add.s32 	%r96, %r96, %r9;
	add.s32 	%r95, %r95, %r9;
	add.s32 	%r94, %r94, %r9;
	add.s32 	%r93, %r93, %r9;
	mul.wide.u32 	%rd28, %r9, 4;
	add.s64 	%rd53, %rd53, %rd28;
	add.s32 	%r92, %r92, 8;
	setp.ne.s32 	%p4, %r100, 0;
	@%p4 bra 	$L__BB0_5;
$L__BB0_6:
	and.b32  	%r40, %r5, 7;
	setp.eq.s32 	%p5, %r40, 0;
	@%p5 bra 	$L__BB0_14;
	and.b32  	%r41, %r5, 3;
	setp.lt.u32 	%p6, %r40, 4;
	@%p6 bra 	$L__BB0_9;
	add.s32 	%r74, %r6, %r106;
	mul.wide.s32 	%rd29, %r74, 4;
	add.s64 	%rd30, %rd2, %rd29;
	ld.global.f32 	%f36, [%rd30];
	mad.lo.s32 	%r75, %r5, %r106, %r3;
	mul.wide.u32 	%rd31, %r75, 4;
	add.s64 	%rd32, %rd1, %rd31;
	ld.global.f32 	%f37, [%rd32];
	cvt.rn.f32.s32 	%f38, %r111;
	fma.rn.f32 	%f39, %f36, %f37, %f38;
	cvt.rzi.s32.f32 	%r76, %f39;
	ld.global.f32 	%f40, [%rd30+4];
	add.s32 	%r77, %r75, %r5;
	mul.wide.u32 	%rd33, %r77, 4;
	add.s64 	%rd34, %rd1, %rd33;
	ld.global.f32 	%f41, [%rd34];
	cvt.rn.f32.s32 	%f42, %r76;
	fma.rn.f32 	%f43, %f40, %f41, %f42;
	cvt.rzi.s32.f32 	%r78, %f43;
	ld.global.f32 	%f44, [%rd30+8];
	add.s32 	%r79, %r77, %r5;
	mul.wide.u32 	%rd35, %r79, 4;
	add.s64 	%rd36, %rd1, %rd35;
	ld.global.f32 	%f45, [%rd36];
	cvt.rn.f32.s32 	%f46, %r78;
	fma.rn.f32 	%f47, %f44, %f45, %f46;
	cvt.rzi.s32.f32 	%r80, %f47;
	ld.global.f32 	%f48, [%rd30+12];
	add.s32 	%r81, %r79, %r5;
	mul.wide.u32 	%rd37, %r81, 4;
	add.s64 	%rd38, %rd1, %rd37;
	ld.global.f32 	%f49, [%rd38];
	cvt.rn.f32.s32 	%f50, %r80;
	fma.rn.f32 	%f51, %f48, %f49, %f50;
	cvt.rzi.s32.f32 	%r111, %f51;
	add.s32 	%r106, %r106, 4;
$L__BB0_9:
	setp.eq.s32 	%p7, %r41, 0;
	@%p7 bra 	$L__BB0_14;
	setp.eq.s32 	%p8, %r41, 1;
	@%p8 bra 	$L__BB0_12;
	add.s32 	%r83, %r6, %r106;
	mul.wide.s32 	%rd39, %r83, 4;
	add.s64 	%rd40, %rd2, %rd39;
	ld.global.f32 	%f52, [%rd40];
	mad.lo.s32 	%r84, %r5, %r106, %r3;
	mul.wide.u32 	%rd41, %r84, 4;
	add.s64 	%rd42, %rd1, %rd41;
	ld.global.f32 	%f53, [%rd42];
	cvt.rn.f32.s32 	%f54, %r111;
	fma.rn.f32 	%f55, %f52, %f53, %f54;
	cvt.rzi.s32.f32 	%r85, %f55;
	ld.global.f32 	%f56, [%rd40+4];
	add.s32 	%r86, %r84, %r5;
	mul.wide.u32 	%rd43, %r86, 4;
	add.s64 	%rd44, %rd1, %rd43;
	ld.global.f32 	%f57, [%rd44];
	cvt.rn.f32.s32 	%f58, %r85;
	fma.rn.f32 	%f59, %f56, %f57, %f58;
	cvt.rzi.s32.f32 	%r111, %f59;
	add.s32 	%r106, %r106, 2;
$L__BB0_12:
	and.b32  	%r87, %r5, 1;
	setp.eq.b32 	%p9, %r87, 1;
	not.pred 	%p10, %p9;
	@%p10 bra 	$L__BB0_14;
	add.s32 	%r88, %r6, %r106;
	mul.wide.s32 	%rd45, %r88, 4;
	add.s64 	%rd46, %rd2, %rd45;
	ld.global.f32 	%f60, [%rd46];
	mad.lo.s32 	%r89, %r5, %r106, %r3;
	mul.wide.u32 	%rd47, %r89, 4;
	add.s64 	%rd48, %rd1, %rd47;
	ld.global.f32 	%f61, [%rd48];
	cvt.rn.f32.s32 	%f62, %r111;
	fma.rn.f32 	%f63, %f60, %f61, %f62;
	cvt.rzi.s32.f32 	%r111, %f63;
$L__BB0_14:
	cvt.rn.f32.s32 	%f64, %r111;
$L__BB0_15:
	ld.param.u64 	%rd52, [_Z15MatrixMulDevicePfS_S_Pi_param_2];
	mad.lo.s32 	%r90, %r5, %r91, %r3;
	cvta.to.global.u64 	%rd49, %rd52;
	mul.wide.u32 	%rd50, %r90, 4;
	add.s64 	%rd51, %rd49, %rd50;
	st.global.f32 	[%rd51], %f64;
	add.s32 	%r91, %r91, 1;
	setp.ne.s32 	%p11, %r91, %r2;
	@%p11 bra 	$L__BB0_2;
$L__BB0_16:
	ret;

}


// ===== COMPILED SASS (sm_100) =====

	.target	sm_100

	.elftype	@"ET_EXEC"


//--------------------- .note.nv.tkinfo           --------------------------
	.section	.note.nv.tkinfo,"",@"SHT_NOTE"
	.sectionflags	@"SHF_NOTE_NV_TKINFO"
	.tkinfo
        /*0018*/ 	.word	0x00000002
        /*0030*/ 	.string	""
        /*0030*/ 	.string	"ptxas"
        /*0030*/ 	.string	"Cuda compilation tools, release 13.0, V13.0.88"
        /*0030*/ 	.string	"Build cuda_13.0.r13.0/compiler.36424714_0"
        /*0030*/ 	.string	"-arch sm_100 -m 64 "



//--------------------- .note.nv.cuinfo           --------------------------
	.section	.note.nv.cuinfo,"",@"SHT_NOTE"
	.sectionflags	@"SHF_NOTE_NV_CUINFO"
        /*0018*/ 	.short	0x0002
        /*001a*/ 	.short	0x0064
        /*001c*/ 	.short	0x0082
	.zero		2


//--------------------- .nv.info                  --------------------------
	.section	.nv.info,"",@"SHT_CUDA_INFO"
	.align	4


	//----- nvinfo : EIATTR_REGCOUNT
	.align		4
        /*0000*/ 	.byte	0x04, 0x2f
        /*0002*/ 	.short	(.L_1 - .L_0)
	.align		4
.L_0:
        /*0004*/ 	.word	index@(_Z15MatrixMulDevicePfS_S_Pi)
        /*0008*/ 	.word	0x00000020


	//----- nvinfo : EIATTR_FRAME_SIZE
	.align		4
.L_1:
        /*000c*/ 	.byte	0x04, 0x11
        /*000e*/ 	.short	(.L_3 - .L_2)
	.align		4
.L_2:
        /*0010*/ 	.word	index@(_Z15MatrixMulDevicePfS_S_Pi)
        /*0014*/ 	.word	0x00000000


	//----- nvinfo : EIATTR_MIN_STACK_SIZE
	.align		4
.L_3:
        /*0018*/ 	.byte	0x04, 0x12
        /*001a*/ 	.short	(.L_5 - .L_4)
	.align		4
.L_4:
        /*001c*/ 	.word	index@(_Z15MatrixMulDevicePfS_S_Pi)
        /*0020*/ 	.word	0x00000000
.L_5:


//--------------------- .nv.compat                --------------------------
	.section	.nv.compat,"",@"SHT_CUDA_COMPAT_INFO"
	.align	4
        /*0000*/ 	.byte	0x02, 0x09, 0x00, 0x00, 0x02, 0x02, 0x01, 0x00, 0x02, 0x05, 0x05, 0x00, 0x03, 0x07, 0x01, 0x01
        /*0010*/ 	.byte	0x02, 0x03, 0x00, 0x00, 0x02, 0x06, 0x01, 0x00, 0x04, 0x0b, 0x08, 0x00, 0x09, 0x00, 0x00, 0x00
        /*0020*/ 	.byte	0x00, 0x00, 0x00, 0x00


//--------------------- .nv.info._Z15MatrixMulDevicePfS_S_Pi --------------------------
	.section	.nv.info._Z15MatrixMulDevicePfS_S_Pi,"",@"SHT_CUDA_INFO"
	.sectionflags	@""
	.align	4


	//----- nvinfo : EIATTR_CUDA_API_VERSION
	.align		4
        /*0000*/ 	.byte	0x04, 0x37
        /*0002*/ 	.short	(.L_7 - .L_6)
.L_6:
        /*0004*/ 	.word	0x00000082


	//----- nvinfo : EIATTR_KPARAM_INFO
	.align		4
.L_7:
        /*0008*/ 	.byte	0x04, 0x17
        /*000a*/ 	.short	(.L_9 - .L_8)
.L_8:
        /*000c*/ 	.word	0x00000000
        /*0010*/ 	.short	0x0003
        /*0012*/ 	.short	0x0018
        /*0014*/ 	.byte	0x00, 0xf5, 0x21, 0x00


	//----- nvinfo : EIATTR_KPARAM_INFO
	.align		4
.L_9:
        /*0018*/ 	.byte	0x04, 0x17
        /*001a*/ 	.short	(.L_11 - .L_10)
.L_10:
        /*001c*/ 	.word	0x00000000
        /*0020*/ 	.short	0x0002
        /*0022*/ 	.short	0x0010
        /*0024*/ 	.byte	0x00, 0xf5, 0x21, 0x00


	//----- nvinfo : EIATTR_KPARAM_INFO
	.align		4
.L_11:
        /*0028*/ 	.byte	0x04, 0x17
        /*002a*/ 	.short	(.L_13 - .L_12)
.L_12:
        /*002c*/ 	.word	0x00000000
        /*0030*/ 	.short	0x0001
        /*0032*/ 	.short	0x0008
        /*0034*/ 	.byte	0x00, 0xf5, 0x21, 0x00


	//----- nvinfo : EIATTR_KPARAM_INFO
	.align		4
.L_13:
        /*0038*/ 	.byte	0x04, 0x17
        /*003a*/ 	.short	(.L_15 - .L_14)
.L_14:
        /*003c*/ 	.word	0x00000000
        /*0040*/ 	.short	0x0000
        /*0042*/ 	.short	0x0000
        /*0044*/ 	.byte	0x00, 0xf5, 0x21, 0x00


	//----- nvinfo : EIATTR_SPARSE_MMA_MASK
	.align		4
.L_15:
        /*0048*/ 	.byte	0x03, 0x50
        /*004a*/ 	.short	0x0000


	//----- nvinfo : EIATTR_MAXREG_COUNT
	.align		4
        /*004c*/ 	.byte	0x03, 0x1b
        /*004e*/ 	.short	0x00ff


	//----- nvinfo : EIATTR_MERCURY_ISA_VERSION
	.align		4
        /*0050*/ 	.byte	0x03, 0x5f
        /*0052*/ 	.short	0x0101


	//----- nvinfo : EIATTR_VRC_CTA_INIT_COUNT
	.align		4
        /*0054*/ 	.byte	0x02, 0x4a
	.zero		1
	.zero		1


	//----- nvinfo : EIATTR_EXIT_INSTR_OFFSETS
	.align		4
        /*0058*/ 	.byte	0x04, 0x1c
        /*005a*/ 	.short	(.L_17 - .L_16)


	//   ....[0]....
.L_16:
        /*005c*/ 	.word	0x000001e0


	//   ....[1]....
        /*0060*/ 	.word	0x00000d50


	//----- nvinfo : EIATTR_CBANK_PARAM_SIZE
	.align		4
.L_17:
        /*0064*/ 	.byte	0x03, 0x19
        /*0066*/ 	.short	0x0020


	//----- nvinfo : EIATTR_PARAM_CBANK
	.align		4
        /*0068*/ 	.byte	0x04, 0x0a
        /*006a*/ 	.short	(.L_19 - .L_18)
	.align		4
.L_18:
        /*006c*/ 	.word	index@(.nv.constant0._Z15MatrixMulDevicePfS_S_Pi)
        /*0070*/ 	.short	0x0380
        /*0072*/ 	.short	0x0020


	//----- nvinfo : EIATTR_SW_WAR
	.align		4
.L_19:
        /*0074*/ 	.byte	0x04, 0x36
        /*0076*/ 	.short	(.L_21 - .L_20)
.L_20:
        /*0078*/ 	.word	0x00000008
.L_21:


//--------------------- .nv.callgraph             --------------------------
	.section	.nv.callgraph,"",@"SHT_CUDA_CALLGRAPH"
	.align	4
	.sectionentsize	8
	.align		4
        /*0000*/ 	.word	0x00000000
	.align		4
        /*0004*/ 	.word	0xffffffff
	.align		4
        /*0008*/ 	.word	0x00000000
	.align		4
        /*000c*/ 	.word	0xfffffffe
	.align		4
        /*0010*/ 	.word	0x00000000
	.align		4
        /*0014*/ 	.word	0xfffffffd
	.align		4
        /*0018*/ 	.word	0x00000000
	.align		4
        /*001c*/ 	.word	0xfffffffc


//--------------------- .text._Z15MatrixMulDevicePfS_S_Pi --------------------------
	.section	.text._Z15MatrixMulDevicePfS_S_Pi,"ax",@progbits
	.align	128
        .global         _Z15MatrixMulDevicePfS_S_Pi
        .type           _Z15MatrixMulDevicePfS_S_Pi,@function
        .size           _Z15MatrixMulDevicePfS_S_Pi,(.L_x_7 - _Z15MatrixMulDevicePfS_S_Pi)
        .other          _Z15MatrixMulDevicePfS_S_Pi,@"STO_CUDA_ENTRY STV_DEFAULT"
_Z15MatrixMulDevicePfS_S_Pi:
.text._Z15MatrixMulDevicePfS_S_Pi:
[----:B------:R-:W-:Y:S08]  /*0000*/  LDC R1, c[0x0][0x37c] ;  /* 0x0000df00ff017b82 */ /* 0x000ff00000000800 */
[----:B------:R-:W0:Y:S01]  /*0010*/  LDC.64 R2, c[0x0][0x398] ;  /* 0x0000e600ff027b82 */ /* 0x000e220000000a00 */
[----:B------:R-:W0:Y:S02]  /*0020*/  LDCU.64 UR10, c[0x0][0x358] ;  /* 0x00006b00ff0a77ac */ /* 0x000e240008000a00 */
[----:B0-----:R-:W2:Y:S01]  /*0030*/  LDG.E R2, desc[UR10][R2.64] ;  /* 0x0000000a02027981 */ /* 0x001ea2000c1e1900 */
[----:B------:R-:W0:Y:S01]  /*0040*/  LDCU UR8, c[0x0][0x370] ;  /* 0x00006e00ff0877ac */ /* 0x000e220008000800 */
[----:B------:R-:W-:Y:S01]  /*0050*/  UMOV UR4, URZ ;  /* 0x000000ff00047c82 */ /* 0x000fe20008000000 */
[----:B0-----:R-:W0:Y:S01]  /*0060*/  I2F.U32.RP R0, UR8 ;  /* 0x0000000800007d06 */ /* 0x001e220008209000 */
[----:B------:R-:W-:-:S07]  /*0070*/  UISETP.NE.U32.AND UP2, UPT, UR8, URZ, UPT ;  /* 0x000000ff0800728c */ /* 0x000fce000bf45070 */
[----:B0-----:R-:W0:Y:S02]  /*0080*/  MUFU.RCP R0, R0 ;  /* 0x0000000000007308 */ /* 0x001e240000001000 */
[----:B0-----:R-:W-:-:S06]  /*0090*/  IADD3 R4, PT, PT, R0, 0xffffffe, RZ ;  /* 0x0ffffffe00047810 */ /* 0x001fcc0007ffe0ff */
[----:B------:R-:W0:Y:S02]  /*00a0*/  F2I.FTZ.U32.TRUNC.NTZ R4, R4 ;  /* 0x0000000400047305 */ /* 0x000e24000021f000 */
[----:B0-----:R-:W-:-:S13]  /*00b0*/  R2UR UR5, R4 ;  /* 0x00000000040572ca */ /* 0x001fda00000e0000 */
[----:B------:R-:W-:-:S04]  /*00c0*/  UIADD3 UR7, UPT, UPT, URZ, -UR5, URZ ;  /* 0x80000005ff077290 */ /* 0x000fc8000fffe0ff */
[----:B------:R-:W-:-:S04]  /*00d0*/  UIMAD UR7, UR7, UR8, URZ ;  /* 0x00000008070772a4 */ /* 0x000fc8000f8e02ff */
[----:B------:R-:W-:Y:S01]  /*00e0*/  UIMAD.WIDE.U32 UR4, UR5, UR7, UR4 ;  /* 0x00000007050472a5 */ /* 0x000fe2000f8e0004 */
[----:B--2---:R-:W-:-:S13]  /*00f0*/  R2UR UR6, R2 ;  /* 0x00000000020672ca */ /* 0x004fda00000e0000 */
[----:B------:R-:W-:-:S04]  /*0100*/  UIMAD.WIDE.U32 UR4, UR5, UR6, URZ ;  /* 0x00000006050472a5 */ /* 0x000fc8000f8e00ff */
[----:B------:R-:W-:-:S04]  /*0110*/  UIADD3 UR4, UPT, UPT, -UR5, URZ, URZ ;  /* 0x000000ff05047290 */ /* 0x000fc8000fffe1ff */
[----:B------:R-:W-:-:S04]  /*0120*/  UIMAD UR6, UR8, UR4, UR6 ;  /* 0x00000004080672a4 */ /* 0x000fc8000f8e0206 */
[----:B------:R-:W-:-:S03]  /*0130*/  UISETP.GE.U32.AND UP0, UPT, UR6, UR8, UPT ;  /* 0x000000080600728c */ /* 0x000fc6000bf06070 */
[----:B------:R-:W0:Y:S08]  /*0140*/  S2UR UR4, SR_CTAID.X ;  /* 0x00000000000479c3 */ /* 0x000e300000002500 */
[----:B------:R-:W-:Y:S02]  /*0150*/  @UP0 UIADD3 UR6, UPT, UPT, UR6, -UR8, URZ ;  /* 0x8000000806060290 */ /* 0x000fe4000fffe0ff */
[----:B------:R-:W-:-:S02]  /*0160*/  @UP0 UIADD3 UR5, UPT, UPT, UR5, 0x1, URZ ;  /* 0x0000000105050890 */ /* 0x000fc4000fffe0ff */
[----:B------:R-:W-:-:S11]  /*0170*/  UISETP.GE.U32.AND UP1, UPT, UR6, UR8, UPT ;  /* 0x000000080600728c */ /* 0x000fd6000bf26070 */
[----:B------:R-:W-:Y:S02]  /*0180*/  @UP1 UIADD3 UR5, UPT, UPT, UR5, 0x1, URZ ;  /* 0x0000000105051890 */ /* 0x000fe4000fffe0ff */
[----:B------:R-:W-:-:S04]  /*0190*/  @!UP2 ULOP3.LUT UR5, URZ, UR8, URZ, 0x33, !UPT ;  /* 0x00000008ff05a292 */ /* 0x000fc8000f8e33ff */
[----:B0-----:R-:W-:-:S04]  /*01a0*/  UIMAD UR4, UR5, UR4, URZ ;  /* 0x00000004050472a4 */ /* 0x001fc8000f8e02ff */
[----:B------:R-:W-:-:S04]  /*01b0*/  UIADD3 UR5, UPT, UPT, UR5, -0x1, UR4 ;  /* 0xffffffff05057890 */ /* 0x000fc8000fffe004 */
[----:B------:R-:W-:-:S06]  /*01c0*/  UISETP.GE.U32.AND UP0, UPT, UR4, UR5, UPT ;  /* 0x000000050400728c */ /* 0x000fcc000bf06070 */
[----:B------:R-:W-:-:S13]  /*01d0*/  PLOP3.LUT P0, PT, PT, PT, UP0, 0x80, 0x8 ;  /* 0x000000000008781c */ /* 0x000fda0003f0f008 */
[----:B------:R-:W-:Y:S05]  /*01e0*/  @P0 EXIT ;  /* 0x000000000000094d */ /* 0x000fea0003800000 */
[----:B------:R-:W0:Y:S01]  /*01f0*/  S2R R0, SR_TID.X ;  /* 0x0000000000007919 */ /* 0x000e220000002100 */
[----:B------:R-:W0:Y:S02]  /*0200*/  LDC.64 R10, c[0x0][0x388] ;  /* 0x0000e200ff0a7b82 */ /* 0x000e240000000a00 */
[----:B0-----:R-:W-:-:S07]  /*0210*/  IMAD.WIDE.U32 R10, R0, 0x4, R10 ;  /* 0x00000004000a7825 */ /* 0x001fce00078e000a */
.L_x_5:
[----:B0-----:R-:W0:Y:S02]  /*0220*/  LDC.64 R2, c[0x0][0x398] ;  /* 0x0000e600ff027b82 */ /* 0x001e240000000a00 */
[----:B0-----:R-:W2:Y:S01]  /*0230*/  LDG.E R2, desc[UR10][R2.64] ;  /* 0x0000000a02027981 */ /* 0x001ea2000c1e1900 */
[----:B------:R-:W-:Y:S01]  /*0240*/  HFMA2 R5, -RZ, RZ, 0, 0 ;  /* 0x00000000ff057431 */ /* 0x000fe200000001ff */
[----:B--2---:R-:W-:-:S13]  /*0250*/  R2UR UR6, R2 ;  /* 0x00000000020672ca */ /* 0x004fda00000e0000 */
[----:B------:R-:W-:-:S09]  /*0260*/  UISETP.GE.AND UP0, UPT, UR6, 0x1, UPT ;  /* 0x000000010600788c */ /* 0x000fd2000bf06270 */
[----:B------:R-:W-:Y:S05]  /*0270*/  BRA.U !UP0, `(.L_x_0) ;  /* 0x0000000908947547 */ /* 0x000fea000b800000 */
[----:B------:R-:W-:Y:S01]  /*0280*/  UISETP.GE.U32.AND UP0, UPT, UR6, 0x8, UPT ;  /* 0x000000080600788c */ /* 0x000fe2000bf06070 */
[----:B------:R-:W-:Y:S01]  /*0290*/  MOV R3, RZ ;  /* 0x000000ff00037202 */ /* 0x000fe20000000f00 */
[----:B------:R-:W-:Y:S01]  /*02a0*/  UIMAD UR12, UR6, UR4, URZ ;  /* 0x00000004060c72a4 */ /* 0x000fe2000f8e02ff */
[----:B------:R-:W-:-:S06]  /*02b0*/  MOV R22, RZ ;  /* 0x000000ff00167202 */ /* 0x000fcc0000000f00 */
[----:B------:R-:W-:Y:S05]  /*02c0*/  BRA.U !UP0, `(.L_x_1) ;  /* 0x0000000508507547 */ /* 0x000fea000b800000 */
[----:B------:R-:W-:Y:S01]  /*02d0*/  MOV R7, UR6 ;  /* 0x0000000600077c02 */ /* 0x000fe20008000f00 */
[----:B------:R-:W-:Y:S01]  /*02e0*/  IMAD.U32 R3, RZ, RZ, UR6 ;  /* 0x00000006ff037e24 */ /* 0x000fe2000f8e00ff */
[----:B------:R-:W-:Y:S01]  /*02f0*/  MOV R9, UR6 ;  /* 0x0000000600097c02 */ /* 0x000fe20008000f00 */
[----:B------:R-:W-:Y:S01]  /*0300*/  IMAD.U32 R15, RZ, RZ, UR6 ;  /* 0x00000006ff0f7e24 */ /* 0x000fe2000f8e00ff */
[----:B------:R-:W-:Y:S01]  /*0310*/  MOV R5, UR6 ;  /* 0x0000000600057c02 */ /* 0x000fe20008000f00 */
[----:B------:R-:W-:Y:S02]  /*0320*/  ULOP3.LUT UR7, UR6, 0x7ffffff8, URZ, 0xc0, !UPT ;  /* 0x7ffffff806077892 */ /* 0x000fe4000f8ec0ff */
[----:B------:R-:W-:Y:S01]  /*0330*/  MOV R17, UR6 ;  /* 0x0000000600117c02 */ /* 0x000fe20008000f00 */
[----:B------:R-:W-:Y:S01]  /*0340*/  IMAD.U32 R2, RZ, RZ, UR12 ;  /* 0x0000000cff027e24 */ /* 0x000fe2000f8e00ff */
[----:B------:R-:W-:Y:S01]  /*0350*/  LEA R6, R7, R0, 0x2 ;  /* 0x0000000007067211 */ /* 0x000fe200078e10ff */
[--C-:B------:R-:W-:Y:S01]  /*0360*/  IMAD R7, R9, 0x5, R0.reuse ;  /* 0x0000000509077824 */ /* 0x100fe200078e0200 */
[----:B------:R-:W-:Y:S01]  /*0370*/  IADD3 R4, PT, PT, R0, UR6, RZ ;  /* 0x0000000600047c10 */ /* 0x000fe2000fffe0ff */
[--C-:B------:R-:W-:Y:S01]  /*0380*/  IMAD R5, R5, 0x3, R0.reuse ;  /* 0x0000000305057824 */ /* 0x100fe200078e0200 */
[----:B------:R-:W-:Y:S01]  /*0390*/  MOV R22, RZ ;  /* 0x000000ff00167202 */ /* 0x000fe20000000f00 */
[--C-:B------:R-:W-:Y:S01]  /*03a0*/  IMAD R8, R15, 0x6, R0.reuse ;  /* 0x000000060f087824 */ /* 0x100fe200078e0200 */
[----:B------:R-:W-:Y:S01]  /*03b0*/  MOV R12, R10 ;  /* 0x0000000a000c7202 */ /* 0x000fe20000000f00 */
[----:B------:R-:W-:Y:S01]  /*03c0*/  IMAD R9, R17, 0x7, R0 ;  /* 0x0000000711097824 */ /* 0x000fe200078e0200 */
[----:B------:R-:W-:Y:S01]  /*03d0*/  MOV R13, R11 ;  /* 0x0000000b000d7202 */ /* 0x000fe20000000f00 */
[----:B------:R-:W-:Y:S01]  /*03e0*/  USHF.L.U32 UR8, UR6, 0x3, URZ ;  /* 0x0000000306087899 */ /* 0x000fe200080006ff */
[----:B------:R-:W-:Y:S01]  /*03f0*/  LEA R3, R3, R0, 0x1 ;  /* 0x0000000003037211 */ /* 0x000fe200078e08ff */
[----:B------:R-:W-:-:S12]  /*0400*/  UIADD3 UR9, UPT, UPT, -UR7, URZ, URZ ;  /* 0x000000ff07097290 */ /* 0x000fd8000fffe1ff */
.L_x_2:
[----:B0-----:R-:W0:Y:S01]  /*0410*/  LDC.64 R14, c[0x0][0x380] ;  /* 0x0000e000ff0e7b82 */ /* 0x001e220000000a00 */
[----:B------:R-:W2:Y:S07]  /*0420*/  LDG.E R28, desc[UR10][R12.64] ;  /* 0x0000000a0c1c7981 */ /* 0x000eae000c1e1900 */
[----:B------:R-:W1:Y:S01]  /*0430*/  LDC.64 R16, c[0x0][0x388] ;  /* 0x0000e200ff107b82 */ /* 0x000e620000000a00 */
[----:B0-----:R-:W-:-:S05]  /*0440*/  IMAD.WIDE R14, R2, 0x4, R14 ;  /* 0x00000004020e7825 */ /* 0x001fca00078e020e */
[----:B------:R-:W2:Y:S01]  /*0450*/  LDG.E R23, desc[UR10][R14.64] ;  /* 0x0000000a0e177981 */ /* 0x000ea2000c1e1900 */
[----:B-1----:R-:W-:-:S03]  /*0460*/  IMAD.WIDE.U32 R24, R4, 0x4, R16 ;  /* 0x0000000404187825 */ /* 0x002fc600078e0010 */
[----:B------:R-:W3:Y:S01]  /*0470*/  LDG.E R26, desc[UR10][R14.64+0x8] ;  /* 0x0000080a0e1a7981 */ /* 0x000ee2000c1e1900 */
[----:B------:R-:W-:-:S03]  /*0480*/  IMAD.WIDE.U32 R18, R3, 0x4, R16 ;  /* 0x0000000403127825 */ /* 0x000fc600078e0010 */
[----:B------:R-:W4:Y:S04]  /*0490*/  LDG.E R27, desc[UR10][R14.64+0xc] ;  /* 0x00000c0a0e1b7981 */ /* 0x000f28000c1e1900 */
[----:B------:R-:W5:Y:S04]  /*04a0*/  LDG.E R24, desc[UR10][R24.64] ;  /* 0x0000000a18187981 */ /* 0x000f68000c1e1900 */
[----:B------:R0:W3:Y:S04]  /*04b0*/  LDG.E R19, desc[UR10][R18.64] ;  /* 0x0000000a12137981 */ /* 0x0000e8000c1e1900 */
[----:B------:R-:W5:Y:S01]  /*04c0*/  LDG.E R25, desc[UR10][R14.64+0x4] ;  /* 0x0000040a0e197981 */ /* 0x000f62000c1e1900 */
[----:B------:R-:W-:-:S06]  /*04d0*/  IMAD.WIDE.U32 R20, R5, 0x4, R16 ;  /* 0x0000000405147825 */ /* 0x000fcc00078e0010 */
[----:B------:R-:W4:Y:S01]  /*04e0*/  LDG.E R20, desc[UR10][R20.64] ;  /* 0x0000000a14147981 */ /* 0x000f22000c1e1900 */
[----:B------:R-:W-:-:S03]  /*04f0*/  I2FP.F32.S32 R22, R22 ;  /* 0x0000001600167245 */ /* 0x000fc60000201400 */
[----:B------:R-:W4:Y:S02]  /*0500*/  LDG.E R21, desc[UR10][R14.64+0x14] ;  /* 0x0000140a0e157981 */ /* 0x000f24000c1e1900 */
[----:B--2---:R-:W-:Y:S01]  /*0510*/  FFMA R29, R23, R28, R22 ;  /* 0x0000001c171d7223 */ /* 0x004fe20000000016 */
[----:B------:R-:W-:Y:S01]  /*0520*/  IMAD.WIDE.U32 R22, R6, 0x4, R16 ;  /* 0x0000000406167825 */ /* 0x000fe200078e0010 */
[----:B------:R-:W2:Y:S04]  /*0530*/  LDG.E R28, desc[UR10][R14.64+0x10] ;  /* 0x0000100a0e1c7981 */ /* 0x000ea8000c1e1900 */
[----:B------:R-:W0:Y:S01]  /*0540*/  F2I.TRUNC.NTZ R29, R29 ;  /* 0x0000001d001d7305 */ /* 0x000e22000020f100 */
[----:B------:R-:W2:Y:S04]  /*0550*/  LDG.E R23, desc[UR10][R22.64] ;  /* 0x0000000a16177981 */ /* 0x000ea8000c1e1900 */
[----:B------:R-:W2:Y:S01]  /*0560*/  LDG.E R22, desc[UR10][R14.64+0x1c] ;  /* 0x00001c0a0e167981 */ /* 0x000ea2000c1e1900 */
[----:B0-----:R-:W-:-:S03]  /*0570*/  I2FP.F32.S32 R18, R29 ;  /* 0x0000001d00127245 */ /* 0x001fc60000201400 */
[----:B------:R-:W2:Y:S02]  /*0580*/  LDG.E R29, desc[UR10][R14.64+0x18] ;  /* 0x0000180a0e1d7981 */ /* 0x000ea4000c1e1900 */
[----:B-----5:R-:W-:-:S04]  /*0590*/  FFMA R25, R25, R24, R18 ;  /* 0x0000001819197223 */ /* 0x020fc80000000012 */
[----:B------:R0:W1:Y:S02]  /*05a0*/  F2I.TRUNC.NTZ R18, R25 ;  /* 0x0000001900127305 */ /* 0x000064000020f100 */
[----:B0-----:R-:W-:-:S06]  /*05b0*/  IMAD.WIDE.U32 R24, R7, 0x4, R16 ;  /* 0x0000000407187825 */ /* 0x001fcc00078e0010 */
[----:B------:R0:W5:Y:S01]  /*05c0*/  LDG.E R24, desc[UR10][R24.64] ;  /* 0x0000000a18187981 */ /* 0x000162000c1e1900 */
[----:B-1----:R-:W-:-:S05]  /*05d0*/  I2FP.F32.S32 R18, R18 ;  /* 0x0000001200127245 */ /* 0x002fca0000201400 */
[----:B---3--:R-:W-:Y:S01]  /*05e0*/  FFMA R26, R26, R19, R18 ;  /* 0x000000131a1a7223 */ /* 0x008fe20000000012 */
[----:B------:R-:W-:-:S06]  /*05f0*/  IMAD.WIDE.U32 R18, R8, 0x4, R16 ;  /* 0x0000000408127825 */ /* 0x000fcc00078e0010 */
[----:B------:R1:W3:Y:S01]  /*0600*/  LDG.E R18, desc[UR10][R18.64] ;  /* 0x0000000a12127981 */ /* 0x0002e2000c1e1900 */
[----:B------:R-:W-:-:S06]  /*0610*/  IMAD.WIDE.U32 R16, R9, 0x4, R16 ;  /* 0x0000000409107825 */ /* 0x000fcc00078e0010 */
[----:B------:R5:W3:Y:S01]  /*0620*/  LDG.E R17, desc[UR10][R16.64] ;  /* 0x0000000a10117981 */ /* 0x000ae2000c1e1900 */
[----:B------:R-:W0:Y:S02]  /*0630*/  F2I.TRUNC.NTZ R26, R26 ;  /* 0x0000001a001a7305 */ /* 0x000e24000020f100 */
[----:B0-----:R-:W-:-:S05]  /*0640*/  I2FP.F32.S32 R25, R26 ;  /* 0x0000001a00197245 */ /* 0x001fca0000201400 */
[----:B----4-:R-:W-:-:S06]  /*0650*/  FFMA R20, R27, R20, R25 ;  /* 0x000000141b147223 */ /* 0x010fcc0000000019 */
[----:B------:R-:W0:Y:S02]  /*0660*/  F2I.TRUNC.NTZ R20, R20 ;  /* 0x0000001400147305 */ /* 0x000e24000020f100 */
[----:B0-----:R-:W-:Y:S01]  /*0670*/  I2FP.F32.S32 R25, R20 ;  /* 0x0000001400197245 */ /* 0x001fe20000201400 */
[----:B------:R-:W-:-:S04]  /*0680*/  UIADD3 UR9, UPT, UPT, UR9, 0x8, URZ ;  /* 0x0000000809097890 */ /* 0x000fc8000fffe0ff */
[----:B------:R-:W-:Y:S01]  /*0690*/  UISETP.NE.AND UP0, UPT, UR9, URZ, UPT ;  /* 0x000000ff0900728c */ /* 0x000fe2000bf05270 */
[----:B-1----:R-:W-:Y:S01]  /*06a0*/  IMAD.U32 R19, RZ, RZ, UR8 ;  /* 0x00000008ff137e24 */ /* 0x002fe2000f8e00ff */
[----:B------:R-:W-:Y:S01]  /*06b0*/  IADD3 R2, PT, PT, R2, 0x8, RZ ;  /* 0x0000000802027810 */ /* 0x000fe20007ffe0ff */
[----:B------:R-:W-:Y:S01]  /*06c0*/  VIADD R6, R6, UR8 ;  /* 0x0000000806067c36 */ /* 0x000fe20008000000 */
[----:B------:R-:W-:Y:S01]  /*06d0*/  IADD3 R4, PT, PT, R4, UR8, RZ ;  /* 0x0000000804047c10 */ /* 0x000fe2000fffe0ff */
[----:B------:R-:W-:Y:S01]  /*06e0*/  IMAD.WIDE.U32 R12, R19, 0x4, R12 ;  /* 0x00000004130c7825 */ /* 0x000fe200078e000c */
[----:B------:R-:W-:Y:S02]  /*06f0*/  IADD3 R3, PT, PT, R3, UR8, RZ ;  /* 0x0000000803037c10 */ /* 0x000fe4000fffe0ff */
[----:B------:R-:W-:Y:S02]  /*0700*/  IADD3 R5, PT, PT, R5, UR8, RZ ;  /* 0x0000000805057c10 */ /* 0x000fe4000fffe0ff */
[----:B------:R-:W-:-:S02]  /*0710*/  IADD3 R7, PT, PT, R7, UR8, RZ ;  /* 0x0000000807077c10 */ /* 0x000fc4000fffe0ff */
[----:B------:R-:W-:Y:S02]  /*0720*/  IADD3 R8, PT, PT, R8, UR8, RZ ;  /* 0x0000000808087c10 */ /* 0x000fe4000fffe0ff */
[----:B------:R-:W-:Y:S01]  /*0730*/  IADD3 R9, PT, PT, R9, UR8, RZ ;  /* 0x0000000809097c10 */ /* 0x000fe2000fffe0ff */
[----:B--2---:R-:W-:-:S06]  /*0740*/  FFMA R23, R28, R23, R25 ;  /* 0x000000171c177223 */ /* 0x004fcc0000000019 */
[----:B------:R-:W0:Y:S02]  /*0750*/  F2I.TRUNC.NTZ R23, R23 ;  /* 0x0000001700177305 */ /* 0x000e24000020f100 */
[----:B0-----:R-:W-:-:S05]  /*0760*/  I2FP.F32.S32 R14, R23 ;  /* 0x00000017000e7245 */ /* 0x001fca0000201400 */
[----:B-----5:R-:W-:-:S06]  /*0770*/  FFMA R14, R21, R24, R14 ;  /* 0x00000018150e7223 */ /* 0x020fcc000000000e */
[----:B------:R-:W0:Y:S02]  /*0780*/  F2I.TRUNC.NTZ R14, R14 ;  /* 0x0000000e000e7305 */ /* 0x000e24000020f100 */
[----:B0-----:R-:W-:-:S05]  /*0790*/  I2FP.F32.S32 R16, R14 ;  /* 0x0000000e00107245 */ /* 0x001fca0000201400 */
[----:B---3--:R-:W-:-:S06]  /*07a0*/  FFMA R16, R29, R18, R16 ;  /* 0x000000121d107223 */ /* 0x008fcc0000000010 */
[----:B------:R-:W0:Y:S02]  /*07b0*/  F2I.TRUNC.NTZ R16, R16 ;  /* 0x0000001000107305 */ /* 0x000e24000020f100 */
[----:B0-----:R-:W-:-:S05]  /*07c0*/  I2FP.F32.S32 R15, R16 ;  /* 0x00000010000f7245 */ /* 0x001fca0000201400 */
[----:B------:R-:W-:-:S06]  /*07d0*/  FFMA R22, R22, R17, R15 ;  /* 0x0000001116167223 */ /* 0x000fcc000000000f */
[----:B------:R-:W0:Y:S01]  /*07e0*/  F2I.TRUNC.NTZ R22, R22 ;  /* 0x0000001600167305 */ /* 0x000e22000020f100 */
[----:B------:R-:W-:Y:S05]  /*07f0*/  BRA.U UP0, `(.L_x_2) ;  /* 0xfffffffd00047547 */ /* 0x000fea000b83ffff */
[----:B------:R-:W-:-:S07]  /*0800*/  MOV R3, UR7 ;  /* 0x0000000700037c02 */ /* 0x000fce0008000f00 */
.L_x_1:
[----:B------:R-:W-:-:S09]  /*0810*/  ULOP3.LUT UP0, UR7, UR6, 0x7, URZ, 0xc0, !UPT ;  /* 0x0000000706077892 */ /* 0x000fd2000f80c0ff */
[----:B------:R-:W-:Y:S05]  /*0820*/  BRA.U !UP0, `(.L_x_3) ;  /* 0x0000000508247547 */ /* 0x000fea000b800000 */
[----:B------:R-:W-:Y:S02]  /*0830*/  UISETP.GE.U32.AND UP0, UPT, UR7, 0x4, UPT ;  /* 0x000000040700788c */ /* 0x000fe4000bf06070 */
[----:B------:R-:W-:-:S04]  /*0840*/  ULOP3.LUT UR8, UR6, 0x3, URZ, 0xc0, !UPT ;  /* 0x0000000306087892 */ /* 0x000fc8000f8ec0ff */
[----:B------:R-:W-:-:S03]  /*0850*/  UISETP.NE.AND UP1, UPT, UR8, URZ, UPT ;  /* 0x000000ff0800728c */ /* 0x000fc6000bf25270 */
[----:B------:R-:W-:Y:S08]  /*0860*/  BRA.U !UP0, `(.L_x_4) ;  /* 0x0000000108847547 */ /* 0x000ff0000b800000 */
[----:B------:R-:W1:Y:S01]  /*0870*/  LDC.64 R4, c[0x0][0x388] ;  /* 0x0000e200ff047b82 */ /* 0x000e620000000a00 */
[C---:B------:R-:W-:Y:S02]  /*0880*/  IMAD R15, R3.reuse, UR6, R0 ;  /* 0x00000006030f7c24 */ /* 0x040fe4000f8e0200 */
[----:B------:R-:W-:-:S05]  /*0890*/  VIADD R13, R3, UR12 ;  /* 0x0000000c030d7c36 */ /* 0x000fca0008000000 */
[----:B------:R-:W2:Y:S01]  /*08a0*/  LDC.64 R6, c[0x0][0x380] ;  /* 0x0000e000ff067b82 */ /* 0x000ea20000000a00 */
[----:B-1----:R-:W-:-:S06]  /*08b0*/  IMAD.WIDE.U32 R8, R15, 0x4, R4 ;  /* 0x000000040f087825 */ /* 0x002fcc00078e0004 */
[----:B------:R-:W3:Y:S01]  /*08c0*/  LDG.E R9, desc[UR10][R8.64] ;  /* 0x0000000a08097981 */ /* 0x000ee2000c1e1900 */
[----:B--2---:R-:W-:-:S05]  /*08d0*/  IMAD.WIDE R6, R13, 0x4, R6 ;  /* 0x000000040d067825 */ /* 0x004fca00078e0206 */
[----:B------:R-:W3:Y:S01]  /*08e0*/  LDG.E R2, desc[UR10][R6.64] ;  /* 0x0000000a06027981 */ /* 0x000ee2000c1e1900 */
[----:B------:R-:W-:-:S03]  /*08f0*/  IADD3 R15, PT, PT, R15, UR6, RZ ;  /* 0x000000060f0f7c10 */ /* 0x000fc6000fffe0ff */
[----:B------:R-:W2:Y:S02]  /*0900*/  LDG.E R16, desc[UR10][R6.64+0x4] ;  /* 0x0000040a06107981 */ /* 0x000ea4000c1e1900 */
[C---:B------:R-:W-:Y:S02]  /*0910*/  IMAD.WIDE.U32 R12, R15.reuse, 0x4, R4 ;  /* 0x000000040f0c7825 */ /* 0x040fe400078e0004 */
[----:B------:R-:W4:Y:S04]  /*0920*/  LDG.E R18, desc[UR10][R6.64+0x8] ;  /* 0x0000080a06127981 */ /* 0x000f28000c1e1900 */
[----:B------:R-:W2:Y:S01]  /*0930*/  LDG.E R13, desc[UR10][R12.64] ;  /* 0x0000000a0c0d7981 */ /* 0x000ea2000c1e1900 */
[----:B------:R-:W-:-:S03]  /*0940*/  IADD3 R17, PT, PT, R15, UR6, RZ ;  /* 0x000000060f117c10 */ /* 0x000fc6000fffe0ff */
[----:B------:R1:W5:Y:S02]  /*0950*/  LDG.E R8, desc[UR10][R6.64+0xc] ;  /* 0x00000c0a06087981 */ /* 0x000364000c1e1900 */
[----:B------:R-:W-:-:S06]  /*0960*/  IMAD.WIDE.U32 R14, R17, 0x4, R4 ;  /* 0x00000004110e7825 */ /* 0x000fcc00078e0004 */
[----:B------:R-:W4:Y:S01]  /*0970*/  LDG.E R15, desc[UR10][R14.64] ;  /* 0x0000000a0e0f7981 */ /* 0x000f22000c1e1900 */
[----:B------:R-:W-:-:S05]  /*0980*/  IADD3 R17, PT, PT, R17, UR6, RZ ;  /* 0x0000000611117c10 */ /* 0x000fca000fffe0ff */
[----:B------:R-:W-:-:S06]  /*0990*/  IMAD.WIDE.U32 R4, R17, 0x4, R4 ;  /* 0x0000000411047825 */ /* 0x000fcc00078e0004 */
[----:B------:R-:W5:Y:S01]  /*09a0*/  LDG.E R5, desc[UR10][R4.64] ;  /* 0x0000000a04057981 */ /* 0x000f62000c1e1900 */
[----:B0-----:R-:W-:Y:S02]  /*09b0*/  I2FP.F32.S32 R17, R22 ;  /* 0x0000001600117245 */ /* 0x001fe40000201400 */
[----:B------:R-:W-:-:S03]  /*09c0*/  IADD3 R3, PT, PT, R3, 0x4, RZ ;  /* 0x0000000403037810 */ /* 0x000fc60007ffe0ff */
[----:B---3--:R-:W-:-:S06]  /*09d0*/  FFMA R2, R2, R9, R17 ;  /* 0x0000000902027223 */ /* 0x008fcc0000000011 */
[----:B------:R-:W0:Y:S02]  /*09e0*/  F2I.TRUNC.NTZ R2, R2 ;  /* 0x0000000200027305 */ /* 0x000e24000020f100 */
[----:B0-----:R-:W-:-:S05]  /*09f0*/  I2FP.F32.S32 R9, R2 ;  /* 0x0000000200097245 */ /* 0x001fca0000201400 */
[----:B--2---:R-:W-:-:S06]  /*0a00*/  FFMA R9, R16, R13, R9 ;  /* 0x0000000d10097223 */ /* 0x004fcc0000000009 */
[----:B------:R-:W0:Y:S02]  /*0a10*/  F2I.TRUNC.NTZ R9, R9 ;  /* 0x0000000900097305 */ /* 0x000e24000020f100 */
[----:B0-----:R-:W-:-:S05]  /*0a20*/  I2FP.F32.S32 R13, R9 ;  /* 0x00000009000d7245 */ /* 0x001fca0000201400 */
[----:B----4-:R-:W-:-:S06]  /*0a30*/  FFMA R13, R18, R15, R13 ;  /* 0x0000000f120d7223 */ /* 0x010fcc000000000d */
[----:B------:R-:W1:Y:S02]  /*0a40*/  F2I.TRUNC.NTZ R13, R13 ;  /* 0x0000000d000d7305 */ /* 0x000e64000020f100 */
[----:B-1----:R-:W-:-:S05]  /*0a50*/  I2FP.F32.S32 R7, R13 ;  /* 0x0000000d00077245 */ /* 0x002fca0000201400 */
[----:B-----5:R-:W-:-:S04]  /*0a60*/  FFMA R5, R8, R5, R7 ;  /* 0x0000000508057223 */ /* 0x020fc80000000007 */
[----:B------:R1:W2:Y:S03]  /*0a70*/  F2I.TRUNC.NTZ R22, R5 ;  /* 0x0000000500167305 */ /* 0x0002a6000020f100 */
.L_x_4:
[----:B------:R-:W-:Y:S05]  /*0a80*/  BRA.U !UP1, `(.L_x_3) ;  /* 0x00000001098c7547 */ /* 0x000fea000b800000 */
[----:B------:R-:W3:Y:S01]  /*0a90*/  LDC.64 R8, c[0x0][0x388] ;  /* 0x0000e200ff087b82 */ /* 0x000ee20000000a00 */
[----:B------:R-:W-:-:S06]  /*0aa0*/  UISETP.NE.AND UP0, UPT, UR8, 0x1, UPT ;  /* 0x000000010800788c */ /* 0x000fcc000bf05270 */
[----:B------:R-:W-:Y:S01]  /*0ab0*/  PLOP3.LUT P0, PT, PT, PT, UP0, 0x80, 0x8 ;  /* 0x000000000008781c */ /* 0x000fe20003f0f008 */
[----:B-1----:R-:W1:-:S12]  /*0ac0*/  LDC.64 R4, c[0x0][0x380] ;  /* 0x0000e000ff047b82 */ /* 0x002e580000000a00 */
[C---:B------:R-:W-:Y:S02]  /*0ad0*/  @P0 VIADD R13, R3.reuse, UR12 ;  /* 0x0000000c030d0c36 */ /* 0x040fe40008000000 */
[----:B------:R-:W-:-:S04]  /*0ae0*/  @P0 IMAD R17, R3, UR6, R0 ;  /* 0x0000000603110c24 */ /* 0x000fc8000f8e0200 */
[----:B---3--:R-:W-:-:S05]  /*0af0*/  @P0 IMAD.WIDE.U32 R14, R17, 0x4, R8 ;  /* 0x00000004110e0825 */ /* 0x008fca00078e0008 */
[----:B------:R3:W4:Y:S01]  /*0b00*/  @P0 LDG.E R2, desc[UR10][R14.64] ;  /* 0x0000000a0e020981 */ /* 0x000722000c1e1900 */
[----:B-1----:R-:W-:Y:S01]  /*0b10*/  @P0 IMAD.WIDE R12, R13, 0x4, R4 ;  /* 0x000000040d0c0825 */ /* 0x002fe200078e0204 */
[----:B------:R-:W-:Y:S01]  /*0b20*/  @P0 IADD3 R17, PT, PT, R17, UR6, RZ ;  /* 0x0000000611110c10 */ /* 0x000fe2000fffe0ff */
[----:B------:R-:W-:Y:S01]  /*0b30*/  ULOP3.LUT UR7, UR6, 0x1, URZ, 0xc0, !UPT ;  /* 0x0000000106077892 */ /* 0x000fe2000f8ec0ff */
[----:B------:R-:W1:Y:S02]  /*0b40*/  LDC.64 R4, c[0x0][0x388] ;  /* 0x0000e200ff047b82 */ /* 0x000e640000000a00 */
[----:B------:R-:W4:Y:S01]  /*0b50*/  @P0 LDG.E R7, desc[UR10][R12.64] ;  /* 0x0000000a0c070981 */ /* 0x000f22000c1e1900 */
[----:B------:R-:W-:Y:S01]  /*0b60*/  @P0 IMAD.WIDE.U32 R16, R17, 0x4, R8 ;  /* 0x0000000411100825 */ /* 0x000fe200078e0008 */
[----:B------:R-:W-:Y:S02]  /*0b70*/  UISETP.NE.U32.AND UP0, UPT, UR7, 0x1, UPT ;  /* 0x000000010700788c */ /* 0x000fe4000bf05070 */
[----:B------:R-:W5:Y:S02]  /*0b80*/  @P0 LDG.E R18, desc[UR10][R12.64+0x4] ;  /* 0x0000040a0c120981 */ /* 0x000f64000c1e1900 */
[----:B------:R-:W0:Y:S02]  /*0b90*/  LDC.64 R8, c[0x0][0x380] ;  /* 0x0000e000ff087b82 */ /* 0x000e240000000a00 */
[----:B------:R-:W5:Y:S01]  /*0ba0*/  @P0 LDG.E R17, desc[UR10][R16.64] ;  /* 0x0000000a10110981 */ /* 0x000f62000c1e1900 */
[----:B------:R-:W-:-:S02]  /*0bb0*/  PLOP3.LUT P1, PT, PT, PT, UP0, 0x80, 0x8 ;  /* 0x000000000008781c */ /* 0x000fc40003f2f008 */
[----:B------:R-:W-:-:S11]  /*0bc0*/  @P0 IADD3 R3, PT, PT, R3, 0x2, RZ ;  /* 0x0000000203030810 */ /* 0x000fd60007ffe0ff */
[C---:B---3--:R-:W-:Y:S01]  /*0bd0*/  @!P1 IADD3 R15, PT, PT, R3.reuse, UR12, RZ ;  /* 0x0000000c030f9c10 */ /* 0x048fe2000fffe0ff */
[----:B------:R-:W-:-:S04]  /*0be0*/  @!P1 IMAD R3, R3, UR6, R0 ;  /* 0x0000000603039c24 */ /* 0x000fc8000f8e0200 */
[----:B-1----:R-:W-:-:S04]  /*0bf0*/  @!P1 IMAD.WIDE.U32 R4, R3, 0x4, R4 ;  /* 0x0000000403049825 */ /* 0x002fc800078e0004 */
[----:B0-----:R-:W-:Y:S02]  /*0c00*/  @!P1 IMAD.WIDE R8, R15, 0x4, R8 ;  /* 0x000000040f089825 */ /* 0x001fe400078e0208 */
[----:B------:R-:W3:Y:S04]  /*0c10*/  @!P1 LDG.E R5, desc[UR10][R4.64] ;  /* 0x0000000a04059981 */ /* 0x000ee8000c1e1900 */
[----:B------:R-:W3:Y:S01]  /*0c20*/  @!P1 LDG.E R8, desc[UR10][R8.64] ;  /* 0x0000000a08089981 */ /* 0x000ee2000c1e1900 */
[----:B--2---:R-:W-:-:S05]  /*0c30*/  @P0 I2FP.F32.S32 R6, R22 ;  /* 0x0000001600060245 */ /* 0x004fca0000201400 */
[----:B----4-:R-:W-:-:S06]  /*0c40*/  @P0 FFMA R6, R7, R2, R6 ;  /* 0x0000000207060223 */ /* 0x010fcc0000000006 */
[----:B------:R-:W0:Y:S02]  /*0c50*/  @P0 F2I.TRUNC.NTZ R6, R6 ;  /* 0x0000000600060305 */ /* 0x000e24000020f100 */
[----:B0-----:R-:W-:-:S05]  /*0c60*/  @P0 I2FP.F32.S32 R3, R6 ;  /* 0x0000000600030245 */ /* 0x001fca0000201400 */
[----:B-----5:R-:W-:-:S04]  /*0c70*/  @P0 FFMA R3, R18, R17, R3 ;  /* 0x0000001112030223 */ /* 0x020fc80000000003 */
[----:B------:R-:W0:Y:S02]  /*0c80*/  @P0 F2I.TRUNC.NTZ R22, R3 ;  /* 0x0000000300160305 */ /* 0x000e24000020f100 */
[----:B0-----:R-:W-:-:S05]  /*0c90*/  @!P1 I2FP.F32.S32 R7, R22 ;  /* 0x0000001600079245 */ /* 0x001fca0000201400 */
[----:B---3--:R-:W-:-:S04]  /*0ca0*/  @!P1 FFMA R2, R8, R5, R7 ;  /* 0x0000000508029223 */ /* 0x008fc80000000007 */
[----:B------:R3:W4:Y:S03]  /*0cb0*/  @!P1 F2I.TRUNC.NTZ R22, R2 ;  /* 0x0000000200169305 */ /* 0x000726000020f100 */
.L_x_3:
[----:B012-4-:R-:W-:-:S07]  /*0cc0*/  I2FP.F32.S32 R5, R22 ;  /* 0x0000001600057245 */ /* 0x017fce0000201400 */
.L_x_0:
[----:B---3--:R-:W0:Y:S01]  /*0cd0*/  LDC.64 R2, c[0x0][0x390] ;  /* 0x0000e400ff027b82 */ /* 0x008e220000000a00 */
[----:B------:R-:W-:-:S05]  /*0ce0*/  MOV R7, UR6 ;  /* 0x0000000600077c02 */ /* 0x000fca0008000f00 */
[----:B------:R-:W-:Y:S01]  /*0cf0*/  IMAD R7, R7, UR4, R0 ;  /* 0x0000000407077c24 */ /* 0x000fe2000f8e0200 */
[----:B------:R-:W-:-:S04]  /*0d00*/  UIADD3 UR4, UPT, UPT, UR4, 0x1, URZ ;  /* 0x0000000104047890 */ /* 0x000fc8000fffe0ff */
[----:B------:R-:W-:Y:S01]  /*0d10*/  UISETP.NE.AND UP0, UPT, UR4, UR5, UPT ;  /* 0x000000050400728c */ /* 0x000fe2000bf05270 */
[----:B0-----:R-:W-:-:S05]  /*0d20*/  IMAD.WIDE.U32 R2, R7, 0x4, R2 ;  /* 0x0000000407027825 */ /* 0x001fca00078e0002 */
[----:B------:R0:W-:Y:S03]  /*0d30*/  STG.E desc[UR10][R2.64], R5 ;  /* 0x0000000502007986 */ /* 0x0001e6000c10190a */
[----:B------:R-:W-:Y:S05]  /*0d40*/  BRA.U UP0, `(.L_x_5) ;  /* 0xfffffff500347547 */ /* 0x000fea000b83ffff */
[----:B------:R-:W-:Y:S05]  /*0d50*/  EXIT ;  /* 0x000000000000794d */ /* 0x000fea0003800000 */
.L_x_6:
[----:B------:R-:W-:-:S00]  /*0d60*/  BRA `(.L_x_6) ;  /* 0xfffffffc00fc7947 */ /* 0x000fc0000383ffff */
[----:B------:R-:W-:-:S00]  /*0d70*/  NOP ;  /* 0x0000000000007918 */ /* 0x000fc00000000000 */
        /* <DEDUP_REMOVED lines=8> */
.L_x_7:


//--------------------- .nv.shared.reserved.0     --------------------------
	.section	.nv.shared.reserved.0,"aw",@nobits
	.weak		__nv_reservedSMEM_offset_0_alias
	.size		__nv_reservedSMEM_offset_0_alias, 0, 64
	.other		__nv_reservedSMEM_offset_0_alias,@"STO_CUDA_RESERVED_SHARED STV_DEFAULT"
__nv_reservedSMEM_offset_0_alias:
	.zero		0
	.zero		64


//--------------------- .nv.constant0._Z15MatrixMulDevicePfS_S_Pi --------------------------
	.section	.nv.constant0._Z15MatrixMulDevicePfS_S_Pi,"a",@progbits
	.sectionflags	@""
	.align	4
.nv.constant0._Z15MatrixMulDevicePfS_S_Pi:
	.zero		928


//--------------------- SYMBOLS --------------------------

	.type		.nv.reservedSmem.offset0,@object
	.size		.nv.reservedSmem.offset0,0x4
